//
// Generated by NVIDIA NVVM Compiler
//
// Compiler Build ID: CL-36424714
// Cuda compilation tools, release 13.0, V13.0.88
// Based on NVVM 20.0.0
//

.version 9.0
.target sm_100
.address_size 64

	// .globl	_Z19compute_hess_kernelPiPfS0_S0_fi

.visible .entry _Z19compute_hess_kernelPiPfS0_S0_fi(
	.param .u64 .ptr .align 1 _Z19compute_hess_kernelPiPfS0_S0_fi_param_0,
	.param .u64 .ptr .align 1 _Z19compute_hess_kernelPiPfS0_S0_fi_param_1,
	.param .u64 .ptr .align 1 _Z19compute_hess_kernelPiPfS0_S0_fi_param_2,
	.param .u64 .ptr .align 1 _Z19compute_hess_kernelPiPfS0_S0_fi_param_3,
	.param .f32 _Z19compute_hess_kernelPiPfS0_S0_fi_param_4,
	.param .u32 _Z19compute_hess_kernelPiPfS0_S0_fi_param_5
)
{
	.reg .pred 	%p<2>;
	.reg .b32 	%r<10>;
	.reg .b32 	%f<13>;
	.reg .b64 	%rd<15>;

	ld.param.u64 	%rd1, [_Z19compute_hess_kernelPiPfS0_S0_fi_param_0];
	ld.param.u64 	%rd2, [_Z19compute_hess_kernelPiPfS0_S0_fi_param_1];
	ld.param.u64 	%rd3, [_Z19compute_hess_kernelPiPfS0_S0_fi_param_2];
	ld.param.u64 	%rd4, [_Z19compute_hess_kernelPiPfS0_S0_fi_param_3];
	ld.param.f32 	%f1, [_Z19compute_hess_kernelPiPfS0_S0_fi_param_4];
	ld.param.u32 	%r2, [_Z19compute_hess_kernelPiPfS0_S0_fi_param_5];
	mov.u32 	%r3, %ctaid.x;
	mov.u32 	%r4, %ctaid.y;
	mov.u32 	%r5, %nctaid.x;
	mad.lo.s32 	%r1, %r4, %r5, %r3;
	setp.ge.s32 	%p1, %r1, %r2;
	@%p1 bra 	$L__BB0_2;
	cvta.to.global.u64 	%rd5, %rd1;
	cvta.to.global.u64 	%rd6, %rd2;
	cvta.to.global.u64 	%rd7, %rd3;
	cvta.to.global.u64 	%rd8, %rd4;
	mov.u32 	%r6, %tid.x;
	mad.lo.s32 	%r7, %r1, 125, %r6;
	mul.wide.s32 	%rd9, %r7, 4;
	add.s64 	%rd10, %rd5, %rd9;
	ld.global.u32 	%r8, [%rd10];
	mad.lo.s32 	%r9, %r8, 3, -3;
	mul.wide.s32 	%rd11, %r9, 4;
	add.s64 	%rd12, %rd6, %rd11;
	ld.global.f32 	%f2, [%rd12];
	add.s64 	%rd13, %rd7, %rd11;
	ld.global.f32 	%f3, [%rd13];
	ld.global.f32 	%f4, [%rd12+4];
	ld.global.f32 	%f5, [%rd13+4];
	mul.f32 	%f6, %f4, %f5;
	fma.rn.f32 	%f7, %f2, %f3, %f6;
	ld.global.f32 	%f8, [%rd12+8];
	ld.global.f32 	%f9, [%rd13+8];
	fma.rn.f32 	%f10, %f8, %f9, %f7;
	add.s64 	%rd14, %rd8, %rd9;
	ld.global.f32 	%f11, [%rd14];
	fma.rn.f32 	%f12, %f1, %f10, %f11;
	st.global.f32 	[%rd14], %f12;
$L__BB0_2:
	ret;

}


// ===== COMPILED SASS (sm_100) =====

	.target	sm_100

	.elftype	@"ET_EXEC"


//--------------------- .note.nv.tkinfo           --------------------------
	.section	.note.nv.tkinfo,"",@"SHT_NOTE"
	.sectionflags	@"SHF_NOTE_NV_TKINFO"
	.tkinfo
        /*0018*/ 	.word	0x00000002
        /*0030*/ 	.string	""
        /*0030*/ 	.string	"ptxas"
        /*0030*/ 	.string	"Cuda compilation tools, release 13.0, V13.0.88"
        /*0030*/ 	.string	"Build cuda_13.0.r13.0/compiler.36424714_0"
        /*0030*/ 	.string	"-arch sm_100 -m 64 "



//--------------------- .note.nv.cuinfo           --------------------------
	.section	.note.nv.cuinfo,"",@"SHT_NOTE"
	.sectionflags	@"SHF_NOTE_NV_CUINFO"
        /*0018*/ 	.short	0x0002
        /*001a*/ 	.short	0x0064
        /*001c*/ 	.short	0x0082
	.zero		2


//--------------------- .nv.info                  --------------------------
	.section	.nv.info,"",@"SHT_CUDA_INFO"
	.align	4


	//----- nvinfo : EIATTR_REGCOUNT
	.align		4
        /*0000*/ 	.byte	0x04, 0x2f
        /*0002*/ 	.short	(.L_1 - .L_0)
	.align		4
.L_0:
        /*0004*/ 	.word	index@(_Z19compute_hess_kernelPiPfS0_S0_fi)
        /*0008*/ 	.word	0x00000014


	//----- nvinfo : EIATTR_FRAME_SIZE
	.align		4
.L_1:
        /*000c*/ 	.byte	0x04, 0x11
        /*000e*/ 	.short	(.L_3 - .L_2)
	.align		4
.L_2:
        /*0010*/ 	.word	index@(_Z19compute_hess_kernelPiPfS0_S0_fi)
        /*0014*/ 	.word	0x00000000


	//----- nvinfo : EIATTR_MIN_STACK_SIZE
	.align		4
.L_3:
        /*0018*/ 	.byte	0x04, 0x12
        /*001a*/ 	.short	(.L_5 - .L_4)
	.align		4
.L_4:
        /*001c*/ 	.word	index@(_Z19compute_hess_kernelPiPfS0_S0_fi)
        /*0020*/ 	.word	0x00000000
.L_5:


//--------------------- .nv.compat                --------------------------
	.section	.nv.compat,"",@"SHT_CUDA_COMPAT_INFO"
	.align	4
        /*0000*/ 	.byte	0x02, 0x09, 0x00, 0x00, 0x02, 0x02, 0x01, 0x00, 0x02, 0x05, 0x05, 0x00, 0x03, 0x07, 0x01, 0x01
        /*0010*/ 	.byte	0x02, 0x03, 0x00, 0x00, 0x02, 0x06, 0x01, 0x00, 0x04, 0x0b, 0x08, 0x00, 0x09, 0x00, 0x00, 0x00
        /*0020*/ 	.byte	0x00, 0x00, 0x00, 0x00


//--------------------- .nv.info._Z19compute_hess_kernelPiPfS0_S0_fi --------------------------
	.section	.nv.info._Z19compute_hess_kernelPiPfS0_S0_fi,"",@"SHT_CUDA_INFO"
	.sectionflags	@""
	.align	4


	//----- nvinfo : EIATTR_CUDA_API_VERSION
	.align		4
        /*0000*/ 	.byte	0x04, 0x37
        /*0002*/ 	.short	(.L_7 - .L_6)
.L_6:
        /*0004*/ 	.word	0x00000082


	//----- nvinfo : EIATTR_KPARAM_INFO
	.align		4
.L_7:
        /*0008*/ 	.byte	0x04, 0x17
        /*000a*/ 	.short	(.L_9 - .L_8)
.L_8:
        /*000c*/ 	.word	0x00000000
        /*0010*/ 	.short	0x0005
        /*0012*/ 	.short	0x0024
        /*0014*/ 	.byte	0x00, 0xf0, 0x11, 0x00


	//----- nvinfo : EIATTR_KPARAM_INFO
	.align		4
.L_9:
        /*0018*/ 	.byte	0x04, 0x17
        /*001a*/ 	.short	(.L_11 - .L_10)
.L_10:
        /*001c*/ 	.word	0x00000000
        /*0020*/ 	.short	0x0004
        /*0022*/ 	.short	0x0020
        /*0024*/ 	.byte	0x00, 0xf0, 0x11, 0x00


	//----- nvinfo : EIATTR_KPARAM_INFO
	.align		4
.L_11:
        /*0028*/ 	.byte	0x04, 0x17
        /*002a*/ 	.short	(.L_13 - .L_12)
.L_12:
        /*002c*/ 	.word	0x00000000
        /*0030*/ 	.short	0x0003
        /*0032*/ 	.short	0x0018
        /*0034*/ 	.byte	0x00, 0xf5, 0x21, 0x00


	//----- nvinfo : EIATTR_KPARAM_INFO
	.align		4
.L_13:
        /*0038*/ 	.byte	0x04, 0x17
        /*003a*/ 	.short	(.L_15 - .L_14)
.L_14:
        /*003c*/ 	.word	0x00000000
        /*0040*/ 	.short	0x0002
        /*0042*/ 	.short	0x0010
        /*0044*/ 	.byte	0x00, 0xf5, 0x21, 0x00


	//----- nvinfo : EIATTR_KPARAM_INFO
	.align		4
.L_15:
        /*0048*/ 	.byte	0x04, 0x17
        /*004a*/ 	.short	(.L_17 - .L_16)
.L_16:
        /*004c*/ 	.word	0x00000000
        /*0050*/ 	.short	0x0001
        /*0052*/ 	.short	0x0008
        /*0054*/ 	.byte	0x00, 0xf5, 0x21, 0x00


	//----- nvinfo : EIATTR_KPARAM_INFO
	.align		4
.L_17:
        /*0058*/ 	.byte	0x04, 0x17
        /*005a*/ 	.short	(.L_19 - .L_18)
.L_18:
        /*005c*/ 	.word	0x00000000
        /*0060*/ 	.short	0x0000
        /*0062*/ 	.short	0x0000
        /*0064*/ 	.byte	0x00, 0xf5, 0x21, 0x00


	//----- nvinfo : EIATTR_SPARSE_MMA_MASK
	.align		4
.L_19:
        /*0068*/ 	.byte	0x03, 0x50
        /*006a*/ 	.short	0x0000


	//----- nvinfo : EIATTR_MAXREG_COUNT
	.align		4
        /*006c*/ 	.byte	0x03, 0x1b
        /*006e*/ 	.short	0x00ff


	//----- nvinfo : EIATTR_MERCURY_ISA_VERSION
	.align		4
        /*0070*/ 	.byte	0x03, 0x5f
        /*0072*/ 	.short	0x0101


	//----- nvinfo : EIATTR_VRC_CTA_INIT_COUNT
	.align		4
        /*0074*/ 	.byte	0x02, 0x4a
	.zero		1
	.zero		1


	//----- nvinfo : EIATTR_EXIT_INSTR_OFFSETS
	.align		4
        /*0078*/ 	.byte	0x04, 0x1c
        /*007a*/ 	.short	(.L_21 - .L_20)


	//   ....[0]....
.L_20:
        /*007c*/ 	.word	0x00000070


	//   ....[1]....
        /*0080*/ 	.word	0x00000230


	//----- nvinfo : EIATTR_CBANK_PARAM_SIZE
	.align		4
.L_21:
        /*0084*/ 	.byte	0x03, 0x19
        /*0086*/ 	.short	0x0028


	//----- nvinfo : EIATTR_PARAM_CBANK
	.align		4
        /*0088*/ 	.byte	0x04, 0x0a
        /*008a*/ 	.short	(.L_23 - .L_22)
	.align		4
.L_22:
        /*008c*/ 	.word	index@(.nv.constant0._Z19compute_hess_kernelPiPfS0_S0_fi)
        /*0090*/ 	.short	0x0380
        /*0092*/ 	.short	0x0028


	//----- nvinfo : EIATTR_SW_WAR
	.align		4
.L_23:
        /*0094*/ 	.byte	0x04, 0x36
        /*0096*/ 	.short	(.L_25 - .L_24)
.L_24:
        /*0098*/ 	.word	0x00000008
.L_25:


//--------------------- .nv.callgraph             --------------------------
	.section	.nv.callgraph,"",@"SHT_CUDA_CALLGRAPH"
	.align	4
	.sectionentsize	8
	.align		4
        /*0000*/ 	.word	0x00000000
	.align		4
        /*0004*/ 	.word	0xffffffff
	.align		4
        /*0008*/ 	.word	0x00000000
	.align		4
        /*000c*/ 	.word	0xfffffffe
	.align		4
        /*0010*/ 	.word	0x00000000
	.align		4
        /*0014*/ 	.word	0xfffffffd
	.align		4
        /*0018*/ 	.word	0x00000000
	.align		4
        /*001c*/ 	.word	0xfffffffc


//--------------------- .text._Z19compute_hess_kernelPiPfS0_S0_fi --------------------------
	.section	.text._Z19compute_hess_kernelPiPfS0_S0_fi,"ax",@progbits
	.align	128
        .global         _Z19compute_hess_kernelPiPfS0_S0_fi
        .type           _Z19compute_hess_kernelPiPfS0_S0_fi,@function
        .size           _Z19compute_hess_kernelPiPfS0_S0_fi,(.L_x_1 - _Z19compute_hess_kernelPiPfS0_S0_fi)
        .other          _Z19compute_hess_kernelPiPfS0_S0_fi,@"STO_CUDA_ENTRY STV_DEFAULT"
_Z19compute_hess_kernelPiPfS0_S0_fi:
.text._Z19compute_hess_kernelPiPfS0_S0_fi:
[----:B------:R-:W-:Y:S01]  /*0000*/  LDC R1, c[0x0][0x37c] ;  /* 0x0000df00ff017b82 */ /* 0x000fe20000000800 */
[----:B------:R-:W0:Y:S07]  /*0010*/  S2R R0, SR_CTAID.Y ;  /* 0x0000000000007919 */ /* 0x000e2e0000002600 */
[----:B------:R-:W0:Y:S01]  /*0020*/  S2UR UR4, SR_CTAID.X ;  /* 0x00000000000479c3 */ /* 0x000e220000002500 */
[----:B------:R-:W1:Y:S07]  /*0030*/  LDCU UR5, c[0x0][0x3a4] ;  /* 0x00007480ff0577ac */ /* 0x000e6e0008000800 */
[----:B------:R-:W0:Y:S02]  /*0040*/  LDC R3, c[0x0][0x370] ;  /* 0x0000dc00ff037b82 */ /* 0x000e240000000800 */
[----:B0-----:R-:W-:-:S05]  /*0050*/  IMAD R0, R0, R3, UR4 ;  /* 0x0000000400007e24 */ /* 0x001fca000f8e0203 */
[----:B-1----:R-:W-:-:S13]  /*0060*/  ISETP.GE.AND P0, PT, R0, UR5, PT ;  /* 0x0000000500007c0c */ /* 0x002fda000bf06270 */
[----:B------:R-:W-:Y:S05]  /*0070*/  @P0 EXIT ;  /* 0x000000000000094d */ /* 0x000fea0003800000 */
[----:B------:R-:W0:Y:S01]  /*0080*/  S2R R11, SR_TID.X ;  /* 0x00000000000b7919 */ /* 0x000e220000002100 */
[----:B------:R-:W1:Y:S01]  /*0090*/  LDC.64 R2, c[0x0][0x380] ;  /* 0x0000e000ff027b82 */ /* 0x000e620000000a00 */
[----:B------:R-:W2:Y:S07]  /*00a0*/  LDCU.64 UR4, c[0x0][0x358] ;  /* 0x00006b00ff0477ac */ /* 0x000eae0008000a00 */
[----:B------:R-:W3:Y:S08]  /*00b0*/  LDC.64 R4, c[0x0][0x388] ;  /* 0x0000e200ff047b82 */ /* 0x000ef00000000a00 */
[----:B------:R-:W4:Y:S01]  /*00c0*/  LDC.64 R6, c[0x0][0x390] ;  /* 0x0000e400ff067b82 */ /* 0x000f220000000a00 */
[----:B------:R-:W-:Y:S01]  /*00d0*/  HFMA2 R13, -RZ, RZ, 0, 1.78813934326171875e-07 ;  /* 0x00000003ff0d7431 */ /* 0x000fe200000001ff */
[----:B------:R-:W5:Y:S06]  /*00e0*/  LDCU UR6, c[0x0][0x3a0] ;  /* 0x00007400ff0677ac */ /* 0x000f6c0008000800 */
[----:B------:R-:W5:Y:S01]  /*00f0*/  LDC.64 R8, c[0x0][0x398] ;  /* 0x0000e600ff087b82 */ /* 0x000f620000000a00 */
[----:B0-----:R-:W-:-:S04]  /*0100*/  IMAD R11, R0, 0x7d, R11 ;  /* 0x0000007d000b7824 */ /* 0x001fc800078e020b */
[----:B-1----:R-:W-:-:S06]  /*0110*/  IMAD.WIDE R2, R11, 0x4, R2 ;  /* 0x000000040b027825 */ /* 0x002fcc00078e0202 */
[----:B--2---:R-:W2:Y:S02]  /*0120*/  LDG.E R2, desc[UR4][R2.64] ;  /* 0x0000000402027981 */ /* 0x004ea4000c1e1900 */
[----:B--2---:R-:W-:-:S04]  /*0130*/  IMAD R13, R2, R13, -0x3 ;  /* 0xfffffffd020d7424 */ /* 0x004fc800078e020d */
[----:B---3--:R-:W-:-:S04]  /*0140*/  IMAD.WIDE R4, R13, 0x4, R4 ;  /* 0x000000040d047825 */ /* 0x008fc800078e0204 */
[----:B----4-:R-:W-:Y:S01]  /*0150*/  IMAD.WIDE R6, R13, 0x4, R6 ;  /* 0x000000040d067825 */ /* 0x010fe200078e0206 */
[----:B------:R-:W2:Y:S04]  /*0160*/  LDG.E R10, desc[UR4][R4.64+0x4] ;  /* 0x00000404040a7981 */ /* 0x000ea8000c1e1900 */
[----:B------:R-:W2:Y:S01]  /*0170*/  LDG.E R15, desc[UR4][R6.64+0x4] ;  /* 0x00000404060f7981 */ /* 0x000ea2000c1e1900 */
[----:B-----5:R-:W-:-:S03]  /*0180*/  IMAD.WIDE R2, R11, 0x4, R8 ;  /* 0x000000040b027825 */ /* 0x020fc600078e0208 */
[----:B------:R-:W3:Y:S04]  /*0190*/  LDG.E R0, desc[UR4][R4.64] ;  /* 0x0000000404007981 */ /* 0x000ee8000c1e1900 */
[----:B------:R-:W3:Y:S04]  /*01a0*/  LDG.E R13, desc[UR4][R6.64] ;  /* 0x00000004060d7981 */ /* 0x000ee8000c1e1900 */
[----:B------:R-:W4:Y:S04]  /*01b0*/  LDG.E R17, desc[UR4][R4.64+0x8] ;  /* 0x0000080404117981 */ /* 0x000f28000c1e1900 */
[----:B------:R-:W4:Y:S04]  /*01c0*/  LDG.E R8, desc[UR4][R6.64+0x8] ;  /* 0x0000080406087981 */ /* 0x000f28000c1e1900 */
[----:B------:R-:W5:Y:S01]  /*01d0*/  LDG.E R9, desc[UR4][R2.64] ;  /* 0x0000000402097981 */ /* 0x000f62000c1e1900 */
[----:B--2---:R-:W-:-:S04]  /*01e0*/  FMUL R15, R10, R15 ;  /* 0x0000000f0a0f7220 */ /* 0x004fc80000400000 */
[----:B---3--:R-:W-:-:S04]  /*01f0*/  FFMA R0, R0, R13, R15 ;  /* 0x0000000d00007223 */ /* 0x008fc8000000000f */
[----:B----4-:R-:W-:-:S04]  /*0200*/  FFMA R0, R17, R8, R0 ;  /* 0x0000000811007223 */ /* 0x010fc80000000000 */
[----:B-----5:R-:W-:-:S05]  /*0210*/  FFMA R9, R0, UR6, R9 ;  /* 0x0000000600097c23 */ /* 0x020fca0008000009 */
[----:B------:R-:W-:Y:S01]  /*0220*/  STG.E desc[UR4][R2.64], R9 ;  /* 0x0000000902007986 */ /* 0x000fe2000c101904 */
[----:B------:R-:W-:Y:S05]  /*0230*/  EXIT ;  /* 0x000000000000794d */ /* 0x000fea0003800000 */
.L_x_0:
[----:B------:R-:W-:-:S00]  /*0240*/  BRA `(.L_x_0) ;  /* 0xfffffffc00fc7947 */ /* 0x000fc0000383ffff */
[----:B------:R-:W-:-:S00]  /*0250*/  NOP ;  /* 0x0000000000007918 */ /* 0x000fc00000000000 */
        /* <DEDUP_REMOVED lines=10> */
.L_x_1:


//--------------------- .nv.shared.reserved.0     --------------------------
	.section	.nv.shared.reserved.0,"aw",@nobits
	.weak		__nv_reservedSMEM_offset_0_alias
	.size		__nv_reservedSMEM_offset_0_alias, 0, 64
	.other		__nv_reservedSMEM_offset_0_alias,@"STO_CUDA_RESERVED_SHARED STV_DEFAULT"
__nv_reservedSMEM_offset_0_alias:
	.zero		0
	.zero		64


//--------------------- .nv.constant0._Z19compute_hess_kernelPiPfS0_S0_fi --------------------------
	.section	.nv.constant0._Z19compute_hess_kernelPiPfS0_S0_fi,"a",@progbits
	.sectionflags	@""
	.align	4
.nv.constant0._Z19compute_hess_kernelPiPfS0_S0_fi:
	.zero		936


//--------------------- SYMBOLS --------------------------

	.type		.nv.reservedSmem.offset0,@object
	.size		.nv.reservedSmem.offset0,0x4
